	.headerflags	@"EF_CUDA_TEXMODE_UNIFIED EF_CUDA_64BIT_ADDRESS EF_CUDA_ACCELERATORS EF_CUDA_SM90 EF_CUDA_VIRTUAL_SM(EF_CUDA_SM90)"
	.elftype	@"ET_EXEC"


//--------------------- .nv.info                  --------------------------
	.section	.nv.info,"",@"SHT_CUDA_INFO"
	.align	4


	//----- nvinfo : EIATTR_REGCOUNT
	.align		4
        /*0000*/ 	.byte	0x04, 0x2f
        /*0002*/ 	.short	(.L_1 - .L_0)
	.align		4
.L_0:
        /*0004*/ 	.word	index@(triton_mm)
        /*0008*/ 	.word	0x0000006e


	//----- nvinfo : EIATTR_MIN_STACK_SIZE
	.align		4
.L_1:
        /*000c*/ 	.byte	0x04, 0x12
        /*000e*/ 	.short	(.L_3 - .L_2)
	.align		4
.L_2:
        /*0010*/ 	.word	index@(triton_mm)
        /*0014*/ 	.word	0x00000000


	//----- nvinfo : EIATTR_FRAME_SIZE
	.align		4
.L_3:
        /*0018*/ 	.byte	0x04, 0x11
        /*001a*/ 	.short	(.L_5 - .L_4)
	.align		4
.L_4:
        /*001c*/ 	.word	index@(triton_mm)
        /*0020*/ 	.word	0x00000000


	//----- nvinfo : EIATTR_MIN_STACK_SIZE
	.align		4
.L_5:
        /*0024*/ 	.byte	0x04, 0x12
        /*0026*/ 	.short	(.L_7 - .L_6)
	.align		4
.L_6:
        /*0028*/ 	.word	index@(triton_mm)
        /*002c*/ 	.word	0x00000000
.L_7:


//--------------------- .nv.info.triton_mm        --------------------------
	.section	.nv.info.triton_mm,"",@"SHT_CUDA_INFO"
	.sectionflags	@""
	.align	4


	//----- nvinfo : EIATTR_CUDA_API_VERSION
	.align		4
        /*0000*/ 	.byte	0x04, 0x37
        /*0002*/ 	.short	(.L_9 - .L_8)
.L_8:
        /*0004*/ 	.word	0x0000007c


	//----- nvinfo : EIATTR_KPARAM_INFO
	.align		4
.L_9:
        /*0008*/ 	.byte	0x04, 0x17
        /*000a*/ 	.short	(.L_11 - .L_10)
.L_10:
        /*000c*/ 	.word	0x00000000
        /*0010*/ 	.short	0x0003
        /*0012*/ 	.short	0x0018
        /*0014*/ 	.byte	0x00, 0xf0, 0x11, 0x00


	//----- nvinfo : EIATTR_KPARAM_INFO
	.align		4
.L_11:
        /*0018*/ 	.byte	0x04, 0x17
        /*001a*/ 	.short	(.L_13 - .L_12)
.L_12:
        /*001c*/ 	.word	0x00000000
        /*0020*/ 	.short	0x0002
        /*0022*/ 	.short	0x0010
        /*0024*/ 	.byte	0x00, 0xf0, 0x21, 0x00


	//----- nvinfo : EIATTR_KPARAM_INFO
	.align		4
.L_13:
        /*0028*/ 	.byte	0x04, 0x17
        /*002a*/ 	.short	(.L_15 - .L_14)
.L_14:
        /*002c*/ 	.word	0x00000000
        /*0030*/ 	.short	0x0001
        /*0032*/ 	.short	0x0008
        /*0034*/ 	.byte	0x00, 0xf0, 0x21, 0x00


	//----- nvinfo : EIATTR_KPARAM_INFO
	.align		4
.L_15:
        /*0038*/ 	.byte	0x04, 0x17
        /*003a*/ 	.short	(.L_17 - .L_16)
.L_16:
        /*003c*/ 	.word	0x00000000
        /*0040*/ 	.short	0x0000
        /*0042*/ 	.short	0x0000
        /*0044*/ 	.byte	0x00, 0xf0, 0x21, 0x00


	//----- nvinfo : EIATTR_SPARSE_MMA_MASK
	.align		4
.L_17:
        /*0048*/ 	.byte	0x03, 0x50
        /*004a*/ 	.short	0x0000


	//----- nvinfo : EIATTR_MAXREG_COUNT
	.align		4
        /*004c*/ 	.byte	0x03, 0x1b
        /*004e*/ 	.short	0x00ff


	//----- nvinfo : EIATTR_COOP_GROUP_MASK_REGIDS
	.align		4
        /*0050*/ 	.byte	0x04, 0x29
        /*0052*/ 	.short	(.L_19 - .L_18)


	//   ....[0]....
.L_18:
        /*0054*/ 	.word	0xffffffff


	//----- nvinfo : EIATTR_COOP_GROUP_INSTR_OFFSETS
	.align		4
.L_19:
        /*0058*/ 	.byte	0x04, 0x28
        /*005a*/ 	.short	(.L_21 - .L_20)


	//   ....[0]....
.L_20:
        /*005c*/ 	.word	0x00000b40


	//----- nvinfo : EIATTR_EXIT_INSTR_OFFSETS
	.align		4
.L_21:
        /*0060*/ 	.byte	0x04, 0x1c
        /*0062*/ 	.short	(.L_23 - .L_22)


	//   ....[0]....
.L_22:
        /*0064*/ 	.word	0x00000040


	//   ....[1]....
        /*0068*/ 	.word	0x000017f0


	//   ....[2]....
        /*006c*/ 	.word	0x00001810


	//----- nvinfo : EIATTR_MAX_THREADS
	.align		4
.L_23:
        /*0070*/ 	.byte	0x04, 0x05
        /*0072*/ 	.short	(.L_25 - .L_24)
.L_24:
        /*0074*/ 	.word	0x00000100
        /*0078*/ 	.word	0x00000001
        /*007c*/ 	.word	0x00000001


	//----- nvinfo : EIATTR_CBANK_PARAM_SIZE
	.align		4
.L_25:
        /*0080*/ 	.byte	0x03, 0x19
        /*0082*/ 	.short	0x001c


	//----- nvinfo : EIATTR_PARAM_CBANK
	.align		4
        /*0084*/ 	.byte	0x04, 0x0a
        /*0086*/ 	.short	(.L_27 - .L_26)
	.align		4
.L_26:
        /*0088*/ 	.word	index@(.nv.constant0.triton_mm)
        /*008c*/ 	.short	0x0210
        /*008e*/ 	.short	0x001c


	//----- nvinfo : EIATTR_SW_WAR
	.align		4
.L_27:
        /*0090*/ 	.byte	0x04, 0x36
        /*0092*/ 	.short	(.L_29 - .L_28)
.L_28:
        /*0094*/ 	.word	0x00000008
.L_29:


//--------------------- .nv.callgraph             --------------------------
	.section	.nv.callgraph,"",@"SHT_CUDA_CALLGRAPH"
	.align	4
	.sectionentsize	8
	.align		4
        /*0000*/ 	.word	0x00000000
	.align		4
        /*0004*/ 	.word	0xffffffff
	.align		4
        /*0008*/ 	.word	0x00000000
	.align		4
        /*000c*/ 	.word	0xfffffffe
	.align		4
        /*0010*/ 	.word	0x00000000
	.align		4
        /*0014*/ 	.word	0xfffffffd
	.align		4
        /*0018*/ 	.word	0x00000000
	.align		4
        /*001c*/ 	.word	0xfffffffc


//--------------------- .text.triton_mm           --------------------------
	.section	.text.triton_mm,"ax",@progbits
	.sectionflags	@"SHF_BARRIERS=1"
	.align	128
        .global         triton_mm
        .type           triton_mm,@function
        .size           triton_mm,(.L_x_1 - triton_mm)
        .other          triton_mm,@"STO_CUDA_ENTRY STV_DEFAULT"
triton_mm:
.text.triton_mm:
[----:B------:R-:W0:Y:S02]  /*0000*/  LDC R1, c[0x0][0x28] ;  /* 0x00000a00ff017b82 */ /* 0x000e240000000800 */
[----:B------:R-:W1:Y:S02]  /*0010*/  LDC R14, c[0x0][0x228] ;  /* 0x00008a00ff0e7b82 */ /* 0x000e640000000800 */
[----:B-1----:R-:W-:-:S05]  /*0020*/  IMAD R0, R14, 0xc00, RZ ;  /* 0x00000c000e007824 */ /* 0x002fca00078e02ff */
[----:B------:R-:W-:-:S13]  /*0030*/  ISETP.NE.AND P0, PT, R0, RZ, PT ;  /* 0x000000ff0000720c */ /* 0x000fda0003f05270 */
[----:B------:R-:W-:Y:S05]  /*0040*/  @!P0 EXIT ;  /* 0x000000000000894d */ /* 0x000fea0003800000 */
[----:B------:R-:W1:Y:S01]  /*0050*/  S2R R10, SR_CTAID.X ;  /* 0x00000000000a7919 */ /* 0x000e620000002500 */
[----:B------:R-:W-:Y:S01]  /*0060*/  VIADD R0, R14, 0x7f ;  /* 0x0000007f0e007836 */ /* 0x000fe20000000000 */
[----:B------:R-:W-:Y:S01]  /*0070*/  IABS R16, R14 ;  /* 0x0000000e00107213 */ /* 0x000fe20000000000 */
[----:B------:R-:W2:Y:S01]  /*0080*/  LDC.64 R26, c[0x0][0x218] ;  /* 0x00008600ff1a7b82 */ /* 0x000ea20000000a00 */
[----:B------:R-:W-:Y:S02]  /*0090*/  ULDC.64 UR16, c[0x0][0x208] ;  /* 0x0000820000107ab9 */ /* 0x000fe40000000a00 */
[----:B------:R-:W-:-:S04]  /*00a0*/  SHF.R.S32.HI R3, RZ, 0x1f, R0 ;  /* 0x0000001fff037819 */ /* 0x000fc80000011400 */
[----:B------:R-:W-:Y:S01]  /*00b0*/  LEA.HI R3, R3, R0, RZ, 0x7 ;  /* 0x0000000003037211 */ /* 0x000fe200078f38ff */
[C---:B-1----:R-:W-:Y:S01]  /*00c0*/  IMAD.HI R2, R10.reuse, 0x2aaaaaab, RZ ;  /* 0x2aaaaaab0a027827 */ /* 0x042fe200078e02ff */
[----:B------:R-:W-:-:S04]  /*00d0*/  ISETP.GE.AND P2, PT, R10, RZ, PT ;  /* 0x000000ff0a00720c */ /* 0x000fc80003f46270 */
[----:B------:R-:W-:-:S04]  /*00e0*/  SHF.R.U32.HI R5, RZ, 0x1f, R2 ;  /* 0x0000001fff057819 */ /* 0x000fc80000011602 */
[----:B------:R-:W-:-:S05]  /*00f0*/  LEA.HI.SX32 R5, R2, R5, 0x1b ;  /* 0x0000000502057211 */ /* 0x000fca00078fdaff */
[C---:B------:R-:W-:Y:S02]  /*0100*/  IMAD.SHL.U32 R4, R5.reuse, 0x8, RZ ;  /* 0x0000000805047824 */ /* 0x040fe400078e00ff */
[----:B------:R-:W-:-:S03]  /*0110*/  IMAD R5, R5, -0xc0, R10 ;  /* 0xffffff4005057824 */ /* 0x000fc600078e020a */
[----:B------:R-:W-:-:S04]  /*0120*/  LEA.HI.SX32 R3, R3, -R4, 0x19 ;  /* 0x8000000403037211 */ /* 0x000fc800078fcaff */
[----:B------:R-:W-:-:S04]  /*0130*/  VIMNMX R6, R3, 0x8, PT ;  /* 0x0000000803067848 */ /* 0x000fc80003fe0100 */
[-C--:B------:R-:W-:Y:S02]  /*0140*/  IABS R11, R6.reuse ;  /* 0x00000006000b7213 */ /* 0x080fe40000000000 */
[----:B------:R-:W-:Y:S02]  /*0150*/  IABS R9, R6 ;  /* 0x0000000600097213 */ /* 0x000fe40000000000 */
[----:B------:R-:W1:Y:S03]  /*0160*/  I2F.RP R0, R11 ;  /* 0x0000000b00007306 */ /* 0x000e660000209400 */
[----:B------:R-:W-:-:S05]  /*0170*/  IMAD.MOV R13, RZ, RZ, -R9 ;  /* 0x000000ffff0d7224 */ /* 0x000fca00078e0a09 */
[----:B------:R-:W3:Y:S08]  /*0180*/  I2F.RP R9, R16 ;  /* 0x0000001000097306 */ /* 0x000ef00000209400 */
[----:B-1----:R-:W1:Y:S08]  /*0190*/  MUFU.RCP R0, R0 ;  /* 0x0000000000007308 */ /* 0x002e700000001000 */
[----:B---3--:R-:W-:Y:S01]  /*01a0*/  MUFU.RCP R9, R9 ;  /* 0x0000000900097308 */ /* 0x008fe20000001000 */
[----:B-1----:R-:W-:-:S07]  /*01b0*/  VIADD R2, R0, 0xffffffe ;  /* 0x0ffffffe00027836 */ /* 0x002fce0000000000 */
[----:B------:R1:W3:Y:S02]  /*01c0*/  F2I.FTZ.U32.TRUNC.NTZ R3, R2 ;  /* 0x0000000200037305 */ /* 0x0002e4000021f000 */
[----:B-1----:R-:W-:Y:S02]  /*01d0*/  IMAD.MOV.U32 R2, RZ, RZ, RZ ;  /* 0x000000ffff027224 */ /* 0x002fe400078e00ff */
[----:B---3--:R-:W-:-:S04]  /*01e0*/  IMAD.MOV R8, RZ, RZ, -R3 ;  /* 0x000000ffff087224 */ /* 0x008fc800078e0a03 */
[----:B------:R-:W-:Y:S01]  /*01f0*/  IMAD R7, R8, R11, RZ ;  /* 0x0000000b08077224 */ /* 0x000fe200078e02ff */
[----:B------:R-:W-:-:S03]  /*0200*/  IABS R8, R10 ;  /* 0x0000000a00087213 */ /* 0x000fc60000000000 */
[----:B------:R-:W-:-:S04]  /*0210*/  IMAD.HI.U32 R3, R3, R7, R2 ;  /* 0x0000000703037227 */ /* 0x000fc800078e0002 */
[----:B------:R-:W-:-:S04]  /*0220*/  IMAD.MOV.U32 R7, RZ, RZ, R8 ;  /* 0x000000ffff077224 */ /* 0x000fc800078e0008 */
[----:B------:R-:W-:-:S04]  /*0230*/  IMAD.HI.U32 R0, R3, R7, RZ ;  /* 0x0000000703007227 */ /* 0x000fc800078e00ff */
[----:B------:R-:W-:Y:S01]  /*0240*/  IMAD R2, R0, R13, R7 ;  /* 0x0000000d00027224 */ /* 0x000fe200078e0207 */
[----:B------:R-:W-:Y:S01]  /*0250*/  IABS R0, R5 ;  /* 0x0000000500007213 */ /* 0x000fe20000000000 */
[----:B------:R-:W-:Y:S01]  /*0260*/  VIADD R7, R9, 0xffffffe ;  /* 0x0ffffffe09077836 */ /* 0x000fe20000000000 */
[----:B------:R-:W-:Y:S02]  /*0270*/  LOP3.LUT R5, R5, R6, RZ, 0x3c, !PT ;  /* 0x0000000605057212 */ /* 0x000fe400078e3cff */
[----:B------:R-:W-:Y:S01]  /*0280*/  ISETP.GT.U32.AND P0, PT, R11, R2, PT ;  /* 0x000000020b00720c */ /* 0x000fe20003f04070 */
[----:B------:R-:W-:Y:S02]  /*0290*/  IMAD.HI.U32 R8, R3, R0, RZ ;  /* 0x0000000003087227 */ /* 0x000fe400078e00ff */
[----:B------:R-:W1:Y:S02]  /*02a0*/  F2I.FTZ.U32.TRUNC.NTZ R7, R7 ;  /* 0x0000000700077305 */ /* 0x000e64000021f000 */
[----:B------:R-:W-:-:S02]  /*02b0*/  IMAD R3, R8, R13, R0 ;  /* 0x0000000d08037224 */ /* 0x000fc400078e0200 */
[----:B------:R-:W3:Y:S03]  /*02c0*/  S2R R0, SR_TID.X ;  /* 0x0000000000007919 */ /* 0x000ee60000002100 */
[----:B------:R-:W-:-:S03]  /*02d0*/  ISETP.GT.U32.AND P3, PT, R11, R3, PT ;  /* 0x000000030b00720c */ /* 0x000fc60003f64070 */
[----:B------:R-:W-:-:S05]  /*02e0*/  @!P0 IMAD.IADD R2, R2, 0x1, -R11 ;  /* 0x0000000102028824 */ /* 0x000fca00078e0a0b */
[----:B------:R-:W-:Y:S01]  /*02f0*/  ISETP.GT.U32.AND P0, PT, R11, R2, PT ;  /* 0x000000020b00720c */ /* 0x000fe20003f04070 */
[----:B-1----:R-:W-:-:S04]  /*0300*/  IMAD.MOV R9, RZ, RZ, -R7 ;  /* 0x000000ffff097224 */ /* 0x002fc800078e0a07 */
[--C-:B------:R-:W-:Y:S02]  /*0310*/  @!P3 IMAD.IADD R3, R3, 0x1, -R11.reuse ;  /* 0x000000010303b824 */ /* 0x100fe400078e0a0b */
[----:B------:R-:W-:Y:S02]  /*0320*/  @!P3 VIADD R8, R8, 0x1 ;  /* 0x000000010808b836 */ /* 0x000fe40000000000 */
[----:B------:R-:W-:Y:S01]  /*0330*/  IMAD R9, R9, R16, RZ ;  /* 0x0000001009097224 */ /* 0x000fe200078e02ff */
[----:B------:R-:W-:Y:S02]  /*0340*/  ISETP.GE.U32.AND P1, PT, R3, R11, PT ;  /* 0x0000000b0300720c */ /* 0x000fe40003f26070 */
[----:B------:R-:W-:Y:S01]  /*0350*/  LOP3.LUT R3, RZ, R6, RZ, 0x33, !PT ;  /* 0x00000006ff037212 */ /* 0x000fe200078e33ff */
[----:B------:R-:W-:Y:S01]  /*0360*/  @!P0 IMAD.IADD R2, R2, 0x1, -R11 ;  /* 0x0000000102028824 */ /* 0x000fe200078e0a0b */
[----:B------:R-:W-:Y:S01]  /*0370*/  ISETP.NE.AND P0, PT, R6, RZ, PT ;  /* 0x000000ff0600720c */ /* 0x000fe20003f05270 */
[----:B------:R-:W-:-:S02]  /*0380*/  IMAD.MOV.U32 R6, RZ, RZ, RZ ;  /* 0x000000ffff067224 */ /* 0x000fc400078e00ff */
[----:B------:R-:W-:Y:S01]  /*0390*/  @!P2 IMAD.MOV R2, RZ, RZ, -R2 ;  /* 0x000000ffff02a224 */ /* 0x000fe200078e0a02 */
[----:B------:R-:W-:Y:S01]  /*03a0*/  ISETP.GE.AND P2, PT, R5, RZ, PT ;  /* 0x000000ff0500720c */ /* 0x000fe20003f46270 */
[----:B------:R-:W-:-:S03]  /*03b0*/  IMAD.HI.U32 R6, R7, R9, R6 ;  /* 0x0000000907067227 */ /* 0x000fc600078e0006 */
[----:B------:R-:W-:Y:S01]  /*03c0*/  SEL R5, R3, R2, !P0 ;  /* 0x0000000203057207 */ /* 0x000fe20004000000 */
[----:B------:R-:W-:-:S04]  /*03d0*/  @P1 VIADD R8, R8, 0x1 ;  /* 0x0000000108081836 */ /* 0x000fc80000000000 */
[----:B------:R-:W-:Y:S01]  /*03e0*/  IMAD.IADD R2, R4, 0x1, R5 ;  /* 0x0000000104027824 */ /* 0x000fe200078e0205 */
[----:B---3--:R-:W-:-:S03]  /*03f0*/  SHF.R.U32.HI R5, RZ, 0x3, R0 ;  /* 0x00000003ff057819 */ /* 0x008fc60000011600 */
[----:B------:R-:W-:Y:S01]  /*0400*/  IMAD.SHL.U32 R2, R2, 0x80, RZ ;  /* 0x0000008002027824 */ /* 0x000fe200078e00ff */
[----:B------:R-:W-:Y:S01]  /*0410*/  SGXT.U32 R5, R5, 0x5 ;  /* 0x000000050505781a */ /* 0x000fe20000000000 */
[----:B------:R-:W-:-:S03]  /*0420*/  @!P2 IMAD.MOV R8, RZ, RZ, -R8 ;  /* 0x000000ffff08a224 */ /* 0x000fc600078e0a08 */
[----:B------:R-:W-:Y:S02]  /*0430*/  LOP3.LUT R4, R2, R5, RZ, 0xfc, !PT ;  /* 0x0000000502047212 */ /* 0x000fe400078efcff */
[----:B------:R-:W-:Y:S02]  /*0440*/  SEL R3, R3, R8, !P0 ;  /* 0x0000000803037207 */ /* 0x000fe40004000000 */
[----:B------:R-:W-:Y:S02]  /*0450*/  IABS R9, R4 ;  /* 0x0000000400097213 */ /* 0x000fe40000000000 */
[----:B------:R-:W-:Y:S01]  /*0460*/  LOP3.LUT R8, R2, 0x20, R5, 0xfe, !PT ;  /* 0x0000002002087812 */ /* 0x000fe200078efe05 */
[----:B------:R-:W-:Y:S01]  /*0470*/  IMAD.SHL.U32 R3, R3, 0x80, RZ ;  /* 0x0000008003037824 */ /* 0x000fe200078e00ff */
[----:B------:R-:W-:Y:S01]  /*0480*/  ISETP.GE.AND P0, PT, R4, RZ, PT ;  /* 0x000000ff0400720c */ /* 0x000fe20003f06270 */
[----:B------:R-:W-:Y:S01]  /*0490*/  IMAD.HI.U32 R4, R6, R9, RZ ;  /* 0x0000000906047227 */ /* 0x000fe200078e00ff */
[----:B------:R-:W-:-:S02]  /*04a0*/  LOP3.LUT R10, R2, 0x40, R5, 0xfe, !PT ;  /* 0x00000040020a7812 */ /* 0x000fc400078efe05 */
[----:B------:R-:W-:Y:S02]  /*04b0*/  LOP3.LUT R20, R2, 0x60, R5, 0xfe, !PT ;  /* 0x0000006002147812 */ /* 0x000fe400078efe05 */
[----:B------:R-:W-:Y:S02]  /*04c0*/  IABS R11, R8 ;  /* 0x00000008000b7213 */ /* 0x000fe40000000000 */
[----:B------:R-:W-:Y:S01]  /*04d0*/  ISETP.GE.AND P2, PT, R8, RZ, PT ;  /* 0x000000ff0800720c */ /* 0x000fe20003f46270 */
[----:B------:R-:W-:Y:S01]  /*04e0*/  IMAD.MOV R8, RZ, RZ, -R4 ;  /* 0x000000ffff087224 */ /* 0x000fe200078e0a04 */
[----:B------:R-:W-:Y:S01]  /*04f0*/  IABS R13, R10 ;  /* 0x0000000a000d7213 */ /* 0x000fe20000000000 */
[----:B------:R-:W-:Y:S01]  /*0500*/  IMAD.HI.U32 R7, R6, R11, RZ ;  /* 0x0000000b06077227 */ /* 0x000fe200078e00ff */
[----:B------:R-:W-:Y:S02]  /*0510*/  IABS R15, R20 ;  /* 0x00000014000f7213 */ /* 0x000fe40000000000 */
[----:B------:R-:W-:Y:S01]  /*0520*/  LOP3.LUT R18, R3, R5, RZ, 0xfc, !PT ;  /* 0x0000000503127212 */ /* 0x000fe200078efcff */
[----:B------:R-:W-:Y:S01]  /*0530*/  IMAD R9, R16, R8, R9 ;  /* 0x0000000810097224 */ /* 0x000fe200078e0209 */
[----:B------:R-:W-:Y:S01]  /*0540*/  LOP3.LUT R21, R3, 0x20, R5, 0xfe, !PT ;  /* 0x0000002003157812 */ /* 0x000fe200078efe05 */
[----:B------:R-:W-:Y:S01]  /*0550*/  IMAD.HI.U32 R4, R6, R13, RZ ;  /* 0x0000000d06047227 */ /* 0x000fe200078e00ff */
[----:B------:R-:W-:-:S02]  /*0560*/  LOP3.LUT R23, R3, 0x40, R5, 0xfe, !PT ;  /* 0x0000004003177812 */ /* 0x000fc400078efe05 */
[----:B------:R-:W-:Y:S01]  /*0570*/  ISETP.GT.U32.AND P6, PT, R16, R9, PT ;  /* 0x000000091000720c */ /* 0x000fe20003fc4070 */
[----:B------:R-:W-:Y:S01]  /*0580*/  IMAD.HI.U32 R6, R6, R15, RZ ;  /* 0x0000000f06067227 */ /* 0x000fe200078e00ff */
[----:B------:R-:W-:Y:S02]  /*0590*/  LOP3.LUT R25, R3, 0x60, R5, 0xfe, !PT ;  /* 0x0000006003197812 */ /* 0x000fe400078efe05 */
[----:B------:R-:W-:Y:S01]  /*05a0*/  ISETP.GE.AND P1, PT, R10, RZ, PT ;  /* 0x000000ff0a00720c */ /* 0x000fe20003f26270 */
[----:B------:R-:W-:Y:S02]  /*05b0*/  IMAD.MOV R7, RZ, RZ, -R7 ;  /* 0x000000ffff077224 */ /* 0x000fe400078e0a07 */
[----:B------:R-:W-:Y:S02]  /*05c0*/  IMAD.MOV R4, RZ, RZ, -R4 ;  /* 0x000000ffff047224 */ /* 0x000fe400078e0a04 */
[----:B------:R-:W-:Y:S02]  /*05d0*/  IMAD.MOV R6, RZ, RZ, -R6 ;  /* 0x000000ffff067224 */ /* 0x000fe400078e0a06 */
[----:B------:R-:W-:-:S02]  /*05e0*/  IMAD R11, R16, R7, R11 ;  /* 0x00000007100b7224 */ /* 0x000fc400078e020b */
[C---:B------:R-:W-:Y:S02]  /*05f0*/  IMAD R12, R16.reuse, R4, R13 ;  /* 0x00000004100c7224 */ /* 0x040fe400078e020d */
[C---:B------:R-:W-:Y:S01]  /*0600*/  IMAD R13, R16.reuse, R6, R15 ;  /* 0x00000006100d7224 */ /* 0x040fe200078e020f */
[C---:B------:R-:W-:Y:S01]  /*0610*/  ISETP.GT.U32.AND P3, PT, R16.reuse, R11, PT ;  /* 0x0000000b1000720c */ /* 0x040fe20003f64070 */
[----:B------:R-:W-:Y:S01]  /*0620*/  @!P6 IMAD.IADD R9, R9, 0x1, -R16 ;  /* 0x000000010909e824 */ /* 0x000fe200078e0a10 */
[----:B------:R-:W-:Y:S01]  /*0630*/  ISETP.GT.U32.AND P4, PT, R16, R12, PT ;  /* 0x0000000c1000720c */ /* 0x000fe20003f84070 */
[----:B------:R-:W-:Y:S01]  /*0640*/  IMAD.HI R4, R18, 0x2aaaaaab, RZ ;  /* 0x2aaaaaab12047827 */ /* 0x000fe200078e02ff */
[C---:B------:R-:W-:Y:S02]  /*0650*/  ISETP.GT.U32.AND P5, PT, R16.reuse, R13, PT ;  /* 0x0000000d1000720c */ /* 0x040fe40003fa4070 */
[----:B------:R-:W-:Y:S01]  /*0660*/  ISETP.GT.U32.AND P6, PT, R16, R9, PT ;  /* 0x000000091000720c */ /* 0x000fe20003fc4070 */
[----:B------:R-:W-:Y:S01]  /*0670*/  IMAD.HI R6, R21, 0x2aaaaaab, RZ ;  /* 0x2aaaaaab15067827 */ /* 0x000fe200078e02ff */
[----:B------:R-:W-:-:S03]  /*0680*/  SHF.R.U32.HI R7, RZ, 0x1f, R4 ;  /* 0x0000001fff077819 */ /* 0x000fc60000011604 */
[----:B------:R-:W-:Y:S01]  /*0690*/  IMAD.HI R8, R23, 0x2aaaaaab, RZ ;  /* 0x2aaaaaab17087827 */ /* 0x000fe200078e02ff */
[----:B------:R-:W-:Y:S02]  /*06a0*/  SHF.R.U32.HI R15, RZ, 0x1f, R6 ;  /* 0x0000001fff0f7819 */ /* 0x000fe40000011606 */
[----:B------:R-:W-:Y:S01]  /*06b0*/  LEA.HI R7, R4, R7, RZ, 0x17 ;  /* 0x0000000704077211 */ /* 0x000fe200078fb8ff */
[----:B------:R-:W-:Y:S01]  /*06c0*/  @!P3 IMAD.IADD R11, R11, 0x1, -R16 ;  /* 0x000000010b0bb824 */ /* 0x000fe200078e0a10 */
[----:B------:R-:W-:Y:S01]  /*06d0*/  SHF.R.U32.HI R17, RZ, 0x1f, R8 ;  /* 0x0000001fff117819 */ /* 0x000fe20000011608 */
[--C-:B------:R-:W-:Y:S01]  /*06e0*/  @!P4 IMAD.IADD R12, R12, 0x1, -R16.reuse ;  /* 0x000000010c0cc824 */ /* 0x100fe200078e0a10 */
[----:B------:R-:W-:Y:S01]  /*06f0*/  LEA.HI R6, R6, R15, RZ, 0x17 ;  /* 0x0000000f06067211 */ /* 0x000fe200078fb8ff */
[----:B------:R-:W-:Y:S01]  /*0700*/  @!P5 IMAD.IADD R13, R13, 0x1, -R16 ;  /* 0x000000010d0dd824 */ /* 0x000fe200078e0a10 */
[C---:B------:R-:W-:Y:S01]  /*0710*/  ISETP.GT.U32.AND P5, PT, R16.reuse, R11, PT ;  /* 0x0000000b1000720c */ /* 0x040fe20003fa4070 */
[----:B------:R-:W-:Y:S01]  /*0720*/  IMAD.HI R10, R25, 0x2aaaaaab, RZ ;  /* 0x2aaaaaab190a7827 */ /* 0x000fe200078e02ff */
[----:B------:R-:W-:-:S02]  /*0730*/  ISETP.GT.U32.AND P4, PT, R16, R12, PT ;  /* 0x0000000c1000720c */ /* 0x000fc40003f84070 */
[----:B------:R-:W-:Y:S01]  /*0740*/  ISETP.GT.U32.AND P3, PT, R16, R13, PT ;  /* 0x0000000d1000720c */ /* 0x000fe20003f64070 */
[----:B------:R-:W-:Y:S01]  /*0750*/  @!P6 IMAD.IADD R9, R9, 0x1, -R16 ;  /* 0x000000010909e824 */ /* 0x000fe200078e0a10 */
[----:B------:R-:W-:Y:S01]  /*0760*/  LEA.HI R8, R8, R17, RZ, 0x17 ;  /* 0x0000001108087211 */ /* 0x000fe200078fb8ff */
[----:B------:R-:W-:Y:S01]  /*0770*/  IMAD R15, R7, -0xc00, R18 ;  /* 0xfffff400070f7824 */ /* 0x000fe200078e0212 */
[----:B------:R-:W-:Y:S01]  /*0780*/  ISETP.GE.AND P6, PT, R20, RZ, PT ;  /* 0x000000ff1400720c */ /* 0x000fe20003fc6270 */
[----:B------:R-:W-:Y:S01]  /*0790*/  IMAD R17, R6, -0xc00, R21 ;  /* 0xfffff40006117824 */ /* 0x000fe200078e0215 */
[----:B------:R-:W-:Y:S01]  /*07a0*/  SHF.R.U32.HI R19, RZ, 0x1f, R10 ;  /* 0x0000001fff137819 */ /* 0x000fe2000001160a */
[----:B------:R-:W1:Y:S01]  /*07b0*/  LDC.64 R6, c[0x0][0x210] ;  /* 0x00008400ff067b82 */ /* 0x000e620000000a00 */
[----:B------:R-:W-:Y:S02]  /*07c0*/  IMAD.SHL.U32 R4, R0, 0x8, RZ ;  /* 0x0000000800047824 */ /* 0x000fe400078e00ff */
[----:B------:R-:W-:Y:S01]  /*07d0*/  LEA.HI R10, R10, R19, RZ, 0x17 ;  /* 0x000000130a0a7211 */ /* 0x000fe200078fb8ff */
[----:B------:R-:W-:-:S02]  /*07e0*/  @!P5 IMAD.IADD R11, R11, 0x1, -R16 ;  /* 0x000000010b0bd824 */ /* 0x000fc400078e0a10 */
[--C-:B------:R-:W-:Y:S02]  /*07f0*/  @!P4 IMAD.IADD R12, R12, 0x1, -R16.reuse ;  /* 0x000000010c0cc824 */ /* 0x100fe400078e0a10 */
[----:B------:R-:W-:Y:S01]  /*0800*/  @!P3 IMAD.IADD R13, R13, 0x1, -R16 ;  /* 0x000000010d0db824 */ /* 0x000fe200078e0a10 */
[----:B------:R-:W-:Y:S01]  /*0810*/  ISETP.NE.AND P3, PT, R14, RZ, PT ;  /* 0x000000ff0e00720c */ /* 0x000fe20003f65270 */
[----:B------:R-:W-:Y:S01]  /*0820*/  IMAD R21, R10, -0xc00, R25 ;  /* 0xfffff4000a157824 */ /* 0x000fe200078e0219 */
[----:B------:R-:W-:Y:S01]  /*0830*/  LOP3.LUT R10, RZ, R14, RZ, 0x33, !PT ;  /* 0x0000000eff0a7212 */ /* 0x000fe200078e33ff */
[----:B------:R-:W-:Y:S02]  /*0840*/  @!P0 IMAD.MOV R9, RZ, RZ, -R9 ;  /* 0x000000ffff098224 */ /* 0x000fe400078e0a09 */
[----:B------:R-:W-:Y:S02]  /*0850*/  @!P2 IMAD.MOV R11, RZ, RZ, -R11 ;  /* 0x000000ffff0ba224 */ /* 0x000fe400078e0a0b */
[----:B------:R-:W-:Y:S01]  /*0860*/  @!P1 IMAD.MOV R12, RZ, RZ, -R12 ;  /* 0x000000ffff0c9224 */ /* 0x000fe200078e0a0c */
[C---:B------:R-:W-:Y:S01]  /*0870*/  SEL R9, R10.reuse, R9, !P3 ;  /* 0x000000090a097207 */ /* 0x040fe20005800000 */
[----:B------:R-:W-:Y:S01]  /*0880*/  @!P6 IMAD.MOV R13, RZ, RZ, -R13 ;  /* 0x000000ffff0de224 */ /* 0x000fe200078e0a0d */
[----:B------:R-:W-:Y:S01]  /*0890*/  SEL R11, R10, R11, !P3 ;  /* 0x0000000b0a0b7207 */ /* 0x000fe20005800000 */
[----:B------:R-:W-:Y:S01]  /*08a0*/  IMAD R19, R8, -0xc00, R23 ;  /* 0xfffff40008137824 */ /* 0x000fe200078e0217 */
[----:B------:R-:W-:-:S02]  /*08b0*/  LOP3.LUT R8, R4, 0x38, RZ, 0xc0, !PT ;  /* 0x0000003804087812 */ /* 0x000fc400078ec0ff */
[C---:B------:R-:W-:Y:S02]  /*08c0*/  SEL R29, R10.reuse, R12, !P3 ;  /* 0x0000000c0a1d7207 */ /* 0x040fe40005800000 */
[----:B------:R-:W-:Y:S01]  /*08d0*/  SEL R13, R10, R13, !P3 ;  /* 0x0000000d0a0d7207 */ /* 0x000fe20005800000 */
[--C-:B------:R-:W-:Y:S02]  /*08e0*/  IMAD R9, R9, 0x40, R8.reuse ;  /* 0x0000004009097824 */ /* 0x100fe400078e0208 */
[--C-:B------:R-:W-:Y:S02]  /*08f0*/  IMAD R25, R17, 0x40, R8.reuse ;  /* 0x0000004011197824 */ /* 0x100fe400078e0208 */
[--C-:B------:R-:W-:Y:S02]  /*0900*/  IMAD R11, R11, 0x40, R8.reuse ;  /* 0x000000400b0b7824 */ /* 0x100fe400078e0208 */
[--C-:B------:R-:W-:Y:S02]  /*0910*/  IMAD R23, R15, 0x40, R8.reuse ;  /* 0x000000400f177824 */ /* 0x100fe400078e0208 */
[----:B------:R-:W-:-:S02]  /*0920*/  IMAD R17, R29, 0x40, R8 ;  /* 0x000000401d117824 */ /* 0x000fc400078e0208 */
[--C-:B------:R-:W-:Y:S02]  /*0930*/  IMAD R19, R19, 0x40, R8.reuse ;  /* 0x0000004013137824 */ /* 0x100fe400078e0208 */
[--C-:B------:R-:W-:Y:S02]  /*0940*/  IMAD R15, R13, 0x40, R8.reuse ;  /* 0x000000400d0f7824 */ /* 0x100fe400078e0208 */
[----:B------:R-:W-:Y:S02]  /*0950*/  IMAD R29, R21, 0x40, R8 ;  /* 0x00000040151d7824 */ /* 0x000fe400078e0208 */
[----:B-1----:R-:W-:-:S04]  /*0960*/  IMAD.WIDE R8, R9, 0x2, R6 ;  /* 0x0000000209087825 */ /* 0x002fc800078e0206 */
[--C-:B------:R-:W-:Y:S02]  /*0970*/  IMAD.WIDE R12, R11, 0x2, R6.reuse ;  /* 0x000000020b0c7825 */ /* 0x100fe400078e0206 */
[----:B------:R-:W3:Y:S02]  /*0980*/  LDG.E.128 R8, desc[UR16][R8.64] ;  /* 0x0000001008087981 */ /* 0x000ee4000c1e1d00 */
[----:B------:R-:W-:-:S04]  /*0990*/  IMAD.WIDE R16, R17, 0x2, R6 ;  /* 0x0000000211107825 */ /* 0x000fc800078e0206 */
[----:B------:R-:W-:Y:S02]  /*09a0*/  IMAD.WIDE R6, R15, 0x2, R6 ;  /* 0x000000020f067825 */ /* 0x000fe400078e0206 */
[----:B------:R-:W4:Y:S02]  /*09b0*/  LDG.E.128 R12, desc[UR16][R12.64] ;  /* 0x000000100c0c7981 */ /* 0x000f24000c1e1d00 */
[--C-:B--2---:R-:W-:Y:S02]  /*09c0*/  IMAD.WIDE R20, R23, 0x2, R26.reuse ;  /* 0x0000000217147825 */ /* 0x104fe400078e021a */
[----:B------:R1:W2:Y:S02]  /*09d0*/  LDG.E.128 R88, desc[UR16][R6.64] ;  /* 0x0000001006587981 */ /* 0x0002a4000c1e1d00 */
[--C-:B------:R-:W-:Y:S02]  /*09e0*/  IMAD.WIDE R22, R25, 0x2, R26.reuse ;  /* 0x0000000219167825 */ /* 0x100fe400078e021a */
[----:B------:R5:W2:Y:S02]  /*09f0*/  LDG.E.128 R92, desc[UR16][R20.64] ;  /* 0x00000010145c7981 */ /* 0x000aa4000c1e1d00 */
[----:B------:R-:W-:-:S02]  /*0a00*/  IMAD.WIDE R24, R19, 0x2, R26 ;  /* 0x0000000213187825 */ /* 0x000fc400078e021a */
[----:B------:R-:W2:Y:S02]  /*0a10*/  LDG.E.128 R16, desc[UR16][R16.64] ;  /* 0x0000001010107981 */ /* 0x000ea4000c1e1d00 */
[----:B------:R-:W-:Y:S02]  /*0a20*/  IMAD.WIDE R26, R29, 0x2, R26 ;  /* 0x000000021d1a7825 */ /* 0x000fe400078e021a */
[----:B------:R-:W2:Y:S04]  /*0a30*/  LDG.E.128 R96, desc[UR16][R22.64] ;  /* 0x0000001016607981 */ /* 0x000ea8000c1e1d00 */
[----:B------:R-:W2:Y:S04]  /*0a40*/  LDG.E.128 R100, desc[UR16][R24.64] ;  /* 0x0000001018647981 */ /* 0x000ea8000c1e1d00 */
[----:B------:R-:W2:Y:S01]  /*0a50*/  LDG.E.128 R104, desc[UR16][R26.64] ;  /* 0x000000101a687981 */ /* 0x000ea2000c1e1d00 */
[----:B------:R-:W5:Y:S01]  /*0a60*/  S2UR UR14, SR_CgaCtaId ;  /* 0x00000000000e79c3 */ /* 0x000f620000008800 */
[----:B-1----:R-:W-:Y:S01]  /*0a70*/  LOP3.LUT R6, R4, 0x38, R0, 0x48, !PT ;  /* 0x0000003804067812 */ /* 0x002fe200078e4800 */
[----:B------:R-:W-:Y:S01]  /*0a80*/  UMOV UR4, 0x400 ;  /* 0x0000040000047882 */ /* 0x000fe20000000000 */
[----:B------:R-:W-:-:S03]  /*0a90*/  SHF.R.U32.HI R28, RZ, 0x5, R0 ;  /* 0x00000005ff1c7819 */ /* 0x000fc60000011600 */
[----:B-----5:R-:W-:Y:S01]  /*0aa0*/  IMAD.SHL.U32 R21, R6, 0x2, RZ ;  /* 0x0000000206157824 */ /* 0x020fe200078e00ff */
[C---:B------:R-:W-:Y:S02]  /*0ab0*/  LOP3.LUT R6, R5.reuse, 0x20, RZ, 0xfc, !PT ;  /* 0x0000002005067812 */ /* 0x040fe400078efcff */
[C---:B------:R-:W-:Y:S02]  /*0ac0*/  LOP3.LUT R7, R5.reuse, 0x40, RZ, 0xfc, !PT ;  /* 0x0000004005077812 */ /* 0x040fe400078efcff */
[C---:B------:R-:W-:Y:S01]  /*0ad0*/  LOP3.LUT R20, R5.reuse, 0x60, RZ, 0xfc, !PT ;  /* 0x0000006005147812 */ /* 0x040fe200078efcff */
[--C-:B------:R-:W-:Y:S01]  /*0ae0*/  IMAD R5, R5, 0x80, R21.reuse ;  /* 0x0000008005057824 */ /* 0x100fe200078e0215 */
[----:B------:R-:W-:Y:S01]  /*0af0*/  LOP3.LUT R28, R28, 0x7fffffc, RZ, 0xc0, !PT ;  /* 0x07fffffc1c1c7812 */ /* 0x000fe200078ec0ff */
[--C-:B------:R-:W-:Y:S02]  /*0b00*/  IMAD R6, R6, 0x80, R21.reuse ;  /* 0x0000008006067824 */ /* 0x100fe400078e0215 */
[--C-:B------:R-:W-:Y:S01]  /*0b10*/  IMAD R7, R7, 0x80, R21.reuse ;  /* 0x0000008007077824 */ /* 0x100fe200078e0215 */
[----:B0-----:R-:W-:Y:S01]  /*0b20*/  UPRMT UR14, UR14, 0x654, UR4 ;  /* 0x000006540e0e7896 */ /* 0x001fe20008000004 */
[----:B------:R-:W-:Y:S01]  /*0b30*/  IMAD R20, R20, 0x80, R21 ;  /* 0x0000008014147824 */ /* 0x000fe200078e0215 */
[----:B------:R-:W0:Y:S02]  /*0b40*/  SHFL.IDX PT, R28, R28, RZ, 0x1f ;  /* 0x00001fff1c1c7589 */ /* 0x000e2400000e0000 */
[----:B------:R-:W-:-:S02]  /*0b50*/  USHF.R.U32.HI UR6, URZ, 0x4, UR14 ;  /* 0x000000043f067899 */ /* 0x000fc4000801160e */
[----:B------:R-:W-:Y:S02]  /*0b60*/  UIADD3 UR4, UR14, 0x4000, URZ ;  /* 0x000040000e047890 */ /* 0x000fe4000fffe03f */
[----:B------:R-:W-:Y:S01]  /*0b70*/  ULOP3.LUT UR6, UR6, 0x3fff, URZ, 0xc0, !UPT ;  /* 0x00003fff06067892 */ /* 0x000fe2000f8ec03f */
[----:B0-----:R-:W-:Y:S01]  /*0b80*/  R2UR UR5, R28 ;  /* 0x000000001c0572ca */ /* 0x001fe200000e0000 */
[----:B------:R-:W-:-:S12]  /*0b90*/  USHF.R.U32.HI UR4, URZ, 0x4, UR4 ;  /* 0x000000043f047899 */ /* 0x000fd80008011604 */
[----:B------:R-:W-:-:S04]  /*0ba0*/  USHF.L.U32 UR5, UR5, 0x7, URZ ;  /* 0x0000000705057899 */ /* 0x000fc8000800063f */
[----:B------:R-:W-:-:S04]  /*0bb0*/  ULOP3.LUT UR5, UR5, 0x380, URZ, 0xc0, !UPT ;  /* 0x0000038005057892 */ /* 0x000fc8000f8ec03f */
[----:B------:R-:W-:Y:S02]  /*0bc0*/  UIADD3 UR12, UP0, UR5, UR6, URZ ;  /* 0x00000006050c7290 */ /* 0x000fe4000ff1e03f */
[----:B------:R-:W-:Y:S02]  /*0bd0*/  ULOP3.LUT UR4, UR4, 0x3fff, URZ, 0xc0, !UPT ;  /* 0x00003fff04047892 */ /* 0x000fe4000f8ec03f */
[----:B------:R-:W-:Y:S02]  /*0be0*/  UIADD3.X UR13, URZ, URZ, URZ, UP0, !UPT ;  /* 0x0000003f3f0d7290 */ /* 0x000fe400087fe43f */
[----:B------:R-:W-:Y:S02]  /*0bf0*/  ULOP3.LUT UR10, UR4, 0x4000000, URZ, 0xfc, !UPT ;  /* 0x04000000040a7892 */ /* 0x000fe4000f8efc3f */
[----:B------:R-:W-:Y:S02]  /*0c00*/  ULOP3.LUT UR8, UR12, 0x4000000, URZ, 0xfc, !UPT ;  /* 0x040000000c087892 */ /* 0x000fe4000f8efc3f */
[----:B------:R-:W-:Y:S01]  /*0c10*/  ULOP3.LUT UR9, UR13, 0x40000040, URZ, 0xfc, !UPT ;  /* 0x400000400d097892 */ /* 0x000fe2000f8efc3f */
[----:B------:R-:W-:Y:S01]  /*0c20*/  UMOV UR11, 0x40000040 ;  /* 0x40000040000b7882 */ /* 0x000fe20000000000 */
[----:B------:R-:W-:Y:S01]  /*0c30*/  UMOV UR5, URZ ;  /* 0x0000003f00057c82 */ /* 0x000fe20008000000 */
[----:B---3--:R-:W-:Y:S04]  /*0c40*/  STS.128 [R5+UR14], R8 ;  /* 0x0000000805007988 */ /* 0x008fe80008000c0e */
[----:B----4-:R-:W-:Y:S04]  /*0c50*/  STS.128 [R6+UR14], R12 ;  /* 0x0000000c06007988 */ /* 0x010fe80008000c0e */
[----:B--2---:R-:W-:Y:S04]  /*0c60*/  STS.128 [R7+UR14], R16 ;  /* 0x0000001007007988 */ /* 0x004fe80008000c0e */
[----:B------:R-:W-:Y:S04]  /*0c70*/  STS.128 [R20+UR14], R88 ;  /* 0x0000005814007988 */ /* 0x000fe80008000c0e */
[----:B------:R0:W-:Y:S04]  /*0c80*/  STS.128 [R5+UR14+0x4000], R92 ;  /* 0x0040005c05007988 */ /* 0x0001e80008000c0e */
[----:B------:R1:W-:Y:S04]  /*0c90*/  STS.128 [R6+UR14+0x4000], R96 ;  /* 0x0040006006007988 */ /* 0x0003e80008000c0e */
[----:B------:R2:W-:Y:S04]  /*0ca0*/  STS.128 [R7+UR14+0x4000], R100 ;  /* 0x0040006407007988 */ /* 0x0005e80008000c0e */
[----:B------:R-:W-:Y:S01]  /*0cb0*/  STS.128 [R20+UR14+0x4000], R104 ;  /* 0x0040006814007988 */ /* 0x000fe20008000c0e */
[----:B------:R3:W-:Y:S06]  /*0cc0*/  MEMBAR.ALL.CTA ;  /* 0x0000000000007992 */ /* 0x0007ec0000008000 */
[----:B---3--:R-:W3:Y:S02]  /*0cd0*/  FENCE.VIEW.ASYNC.S ;  /* 0x00000000000073c6 */ /* 0x008ee40000000000 */
[----:B---3--:R-:W-:Y:S06]  /*0ce0*/  BAR.SYNC.DEFER_BLOCKING 0x0 ;  /* 0x0000000000007b1d */ /* 0x008fec0000010000 */
[----:B------:R-:W-:-:S06]  /*0cf0*/  WARPGROUP.ARRIVE ;  /* 0x00000000000079c5 */ /* 0x000fcc0000000000 */
[----:B------:R-:W-:Y:S01]  /*0d00*/  HGMMA.64x128x16.F32.BF16 R24, gdesc[UR8], RZ, !UPT ;  /* 0x01e00000081879f0 */ /* 0x000fe2000c7018ff */
[----:B------:R-:W-:Y:S01]  /*0d10*/  UMOV UR8, 0x4000002 ;  /* 0x0400000200087882 */ /* 0x000fe20000000000 */
[----:B------:R-:W-:Y:S02]  /*0d20*/  UMOV UR9, 0x40000040 ;  /* 0x4000004000097882 */ /* 0x000fe40000000000 */
[----:B------:R-:W-:Y:S02]  /*0d30*/  UIADD3.64 UR10, UR4, UR8, URZ ;  /* 0x00000008040a7297 */ /* 0x000fe4000fffe03f */
[----:B------:R-:W-:-:S09]  /*0d40*/  UIADD3.64 UR8, UR12, UR8, URZ ;  /* 0x000000080c087297 */ /* 0x000fd2000fffe03f */
[----:B------:R-:W-:Y:S01]  /*0d50*/  HGMMA.64x128x16.F32.BF16 R24, gdesc[UR8], R24 ;  /* 0x01e00000081879f0 */ /* 0x000fe20008701818 */
        /* <DEDUP_REMOVED lines=8> */
[----:B------:R-:W-:Y:S01]  /*0de0*/  UIADD3.64 UR4, UR12, UR8, URZ ;  /* 0x000000080c047297 */ /* 0x000fe2000fffe03f */
[----:B0-----:R-:W-:-:S08]  /*0df0*/  SHF.R.U32.HI R5, RZ, 0x5, R0 ;  /* 0x00000005ff057819 */ /* 0x001fd00000011600 */
[----:B------:R-:W-:Y:S01]  /*0e00*/  HGMMA.64x128x16.F32.BF16 R24, gdesc[UR4], R24, gsb0 ;  /* 0x01e00000041879f0 */ /* 0x000fe20008001818 */
[----:B------:R-:W-:Y:S01]  /*0e10*/  SGXT.U32 R5, R5, 0x3 ;  /* 0x000000030505781a */ /* 0x000fe20000000000 */
[----:B------:R-:W-:Y:S01]  /*0e20*/  ULDC UR4, c[0x0][0x228] ;  /* 0x00008a0000047ab9 */ /* 0x000fe20000000800 */
[----:B-1----:R-:W-:Y:S01]  /*0e30*/  SHF.R.U32.HI R6, RZ, 0x2, R0 ;  /* 0x00000002ff067819 */ /* 0x002fe20000011600 */
[----:B------:R-:W-:Y:S02]  /*0e40*/  ULDC UR5, c[0x0][0x228] ;  /* 0x00008a0000057ab9 */ /* 0x000fe40000000800 */
[----:B--2---:R-:W-:Y:S01]  /*0e50*/  IMAD.SHL.U32 R7, R5, 0x10, RZ ;  /* 0x0000001005077824 */ /* 0x004fe200078e00ff */
[----:B------:R-:W-:-:S04]  /*0e60*/  SGXT.U32 R6, R6, 0x3 ;  /* 0x000000030606781a */ /* 0x000fc80000000000 */
[----:B------:R-:W-:Y:S01]  /*0e70*/  LOP3.LUT R7, R7, R6, RZ, 0xfc, !PT ;  /* 0x0000000607077212 */ /* 0x000fe200078efcff */
[----:B------:R-:W-:-:S05]  /*0e80*/  IMAD.SHL.U32 R6, R0, 0x2, RZ ;  /* 0x0000000200067824 */ /* 0x000fca00078e00ff */
[----:B------:R-:W-:-:S05]  /*0e90*/  LOP3.LUT R6, R6, 0x6, RZ, 0xc0, !PT ;  /* 0x0000000606067812 */ /* 0x000fca00078ec0ff */
[----:B------:R-:W-:-:S05]  /*0ea0*/  IMAD R6, R7, 0x88, R6 ;  /* 0x0000008807067824 */ /* 0x000fca00078e0206 */
[----:B------:R-:W-:Y:S02]  /*0eb0*/  LEA R6, R6, UR14, 0x2 ;  /* 0x0000000e06067c11 */ /* 0x000fe4000f8e10ff */
[----:B------:R-:W-:Y:S01]  /*0ec0*/  SHF.R.U32.HI R7, RZ, 0x4, R0 ;  /* 0x00000004ff077819 */ /* 0x000fe20000011600 */
[----:B------:R-:W-:-:S03]  /*0ed0*/  IMAD.SHL.U32 R8, R5, 0x2, RZ ;  /* 0x0000000205087824 */ /* 0x000fc600078e00ff */
[----:B------:R-:W-:Y:S02]  /*0ee0*/  SGXT.U32 R7, R7, 0x1 ;  /* 0x000000010707781a */ /* 0x000fe40000000000 */
[----:B------:R-:W-:Y:S02]  /*0ef0*/  LOP3.LUT R5, R4, 0x78, RZ, 0xc0, !PT ;  /* 0x0000007804057812 */ /* 0x000fe400078ec0ff */
[----:B------:R-:W-:-:S05]  /*0f00*/  LOP3.LUT R8, R8, R7, RZ, 0xfc, !PT ;  /* 0x0000000708087212 */ /* 0x000fca00078efcff */
[----:B------:R-:W-:-:S05]  /*0f10*/  IMAD R5, R8, 0x88, R5 ;  /* 0x0000008808057824 */ /* 0x000fca00078e0205 */
[----:B------:R-:W-:Y:S02]  /*0f20*/  LEA R88, R5, UR14, 0x2 ;  /* 0x0000000e05587c11 */ /* 0x000fe4000f8e10ff */
[----:B------:R-:W-:-:S04]  /*0f30*/  SHF.R.U32.HI R5, RZ, 0x4, R0 ;  /* 0x00000004ff057819 */ /* 0x000fc80000011600 */
[----:B------:R-:W-:Y:S02]  /*0f40*/  SGXT.U32 R5, R5, 0x4 ;  /* 0x000000040505781a */ /* 0x000fe40000000000 */
[----:B------:R-:W-:Y:S01]  /*0f50*/  LOP3.LUT R7, R3, 0x78, R4, 0xf8, !PT ;  /* 0x0000007803077812 */ /* 0x000fe200078ef804 */
[----:B------:R-:W-:Y:S02]  /*0f60*/  WARPGROUP.DEPBAR.LE gsb0, 0x0 ;  /* 0x00008000000079c5 */ /* 0x000fe40000010000 */
[----:B------:R-:W-:Y:S06]  /*0f70*/  BAR.SYNC.DEFER_BLOCKING 0x0 ;  /* 0x0000000000007b1d */ /* 0x000fec0000010000 */
[----:B------:R-:W-:Y:S04]  /*0f80*/  STS.64 [R6], R24 ;  /* 0x0000001806007388 */ /* 0x000fe80000000a00 */
[----:B------:R-:W-:Y:S04]  /*0f90*/  STS.64 [R6+0x1100], R26 ;  /* 0x0011001a06007388 */ /* 0x000fe80000000a00 */
[----:B------:R0:W-:Y:S04]  /*0fa0*/  STS.64 [R6+0x20], R28 ;  /* 0x0000201c06007388 */ /* 0x0001e80000000a00 */
[----:B------:R-:W-:Y:S04]  /*0fb0*/  STS.64 [R6+0x1120], R30 ;  /* 0x0011201e06007388 */ /* 0x000fe80000000a00 */
        /* <DEDUP_REMOVED lines=10> */
[----:B------:R1:W-:Y:S04]  /*1060*/  STS.64 [R6+0xe0], R52 ;  /* 0x0000e03406007388 */ /* 0x0003e80000000a00 */
[----:B------:R2:W-:Y:S04]  /*1070*/  STS.64 [R6+0x11e0], R54 ;  /* 0x0011e03606007388 */ /* 0x0005e80000000a00 */
[----:B------:R3:W-:Y:S04]  /*1080*/  STS.64 [R6+0x100], R56 ;  /* 0x0001003806007388 */ /* 0x0007e80000000a00 */
[----:B------:R4:W-:Y:S04]  /*1090*/  STS.64 [R6+0x1200], R58 ;  /* 0x0012003a06007388 */ /* 0x0009e80000000a00 */
        /* <DEDUP_REMOVED lines=13> */
[----:B------:R-:W-:Y:S01]  /*1170*/  STS.64 [R6+0x12e0], R86 ;  /* 0x0012e05606007388 */ /* 0x000fe20000000a00 */
[----:B0-----:R-:W-:Y:S01]  /*1180*/  LOP3.LUT R28, R2, R5, RZ, 0xfc, !PT ;  /* 0x00000005021c7212 */ /* 0x001fe200078efcff */
[----:B-1----:R-:W0:Y:S08]  /*1190*/  LDC.64 R52, c[0x0][0x220] ;  /* 0x00008800ff347b82 */ /* 0x002e300000000a00 */
[----:B------:R-:W-:Y:S01]  /*11a0*/  BAR.SYNC.DEFER_BLOCKING 0x0 ;  /* 0x0000000000007b1d */ /* 0x000fe20000010000 */
[----:B------:R-:W-:-:S07]  /*11b0*/  ISETP.GE.AND P0, PT, R7, 0xc00, PT ;  /* 0x00000c000700780c */ /* 0x000fce0003f06270 */
[----:B------:R-:W1:Y:S08]  /*11c0*/  LDC.64 R2, c[0x0][0x220] ;  /* 0x00008800ff027b82 */ /* 0x000e700000000a00 */
[----:B--2---:R-:W2:Y:S08]  /*11d0*/  LDC.64 R54, c[0x0][0x220] ;  /* 0x00008800ff367b82 */ /* 0x004eb00000000a00 */
[----:B---3--:R-:W3:Y:S01]  /*11e0*/  LDC.64 R56, c[0x0][0x220] ;  /* 0x00008800ff387b82 */ /* 0x008ee20000000a00 */
[----:B------:R-:W0:Y:S04]  /*11f0*/  LDS.128 R12, [R88+0x10] ;  /* 0x00001000580c7984 */ /* 0x000e280000000c00 */
[----:B------:R-:W1:Y:S03]  /*1200*/  LDS.128 R8, [R88] ;  /* 0x0000000058087984 */ /* 0x000e660000000c00 */
[----:B----4-:R-:W4:Y:S01]  /*1210*/  LDC.64 R58, c[0x0][0x220] ;  /* 0x00008800ff3a7b82 */ /* 0x010f220000000a00 */
[----:B------:R-:W2:Y:S04]  /*1220*/  LDS.128 R16, [R88+0x2200] ;  /* 0x0022000058107984 */ /* 0x000ea80000000c00 */
[----:B------:R-:W2:Y:S01]  /*1230*/  LDS.128 R20, [R88+0x2210] ;  /* 0x0022100058147984 */ /* 0x000ea20000000c00 */
[----:B------:R-:W-:-:S02]  /*1240*/  LOP3.LUT R0, R28, 0x10, RZ, 0xfc, !PT ;  /* 0x000000101c007812 */ /* 0x000fc400078efcff */
[----:B-----5:R-:W5:Y:S01]  /*1250*/  LDC.64 R60, c[0x0][0x220] ;  /* 0x00008800ff3c7b82 */ /* 0x020f620000000a00 */
[----:B------:R-:W3:Y:S01]  /*1260*/  LDS.128 R44, [R88+0x4400] ;  /* 0x00440000582c7984 */ /* 0x000ee20000000c00 */
[----:B------:R-:W-:Y:S01]  /*1270*/  ISETP.LT.AND P6, PT, R0, UR4, !P0 ;  /* 0x0000000400007c0c */ /* 0x000fe2000c7c1270 */
[----:B------:R-:W-:Y:S02]  /*1280*/  ULDC UR4, c[0x0][0x228] ;  /* 0x00008a0000047ab9 */ /* 0x000fe40000000800 */
[----:B------:R-:W3:Y:S01]  /*1290*/  LDS.128 R48, [R88+0x4410] ;  /* 0x0044100058307984 */ /* 0x000ee20000000c00 */
[C---:B------:R-:W-:Y:S02]  /*12a0*/  LOP3.LUT R0, R28.reuse, 0x20, RZ, 0xfc, !PT ;  /* 0x000000201c007812 */ /* 0x040fe400078efcff */
[----:B------:R-:W-:Y:S01]  /*12b0*/  LOP3.LUT R4, R28, 0x30, RZ, 0xfc, !PT ;  /* 0x000000301c047812 */ /* 0x000fe200078efcff */
[----:B------:R-:W3:Y:S01]  /*12c0*/  LDS.128 R36, [R88+0x6610] ;  /* 0x0066100058247984 */ /* 0x000ee20000000c00 */
[----:B------:R-:W-:Y:S01]  /*12d0*/  ISETP.LT.AND P5, PT, R0, UR4, !P0 ;  /* 0x0000000400007c0c */ /* 0x000fe2000c7a1270 */
[----:B------:R-:W-:-:S02]  /*12e0*/  ULDC UR4, c[0x0][0x228] ;  /* 0x00008a0000047ab9 */ /* 0x000fc40000000800 */
[----:B------:R-:W-:Y:S01]  /*12f0*/  ISETP.LT.AND P1, PT, R28, UR4, !P0 ;  /* 0x000000041c007c0c */ /* 0x000fe2000c721270 */
[----:B------:R-:W-:Y:S01]  /*1300*/  LDS.128 R32, [R88+0x6600] ;  /* 0x0066000058207984 */ /* 0x000fe20000000c00 */
[----:B------:R-:W-:Y:S01]  /*1310*/  ISETP.LT.AND P4, PT, R4, UR5, !P0 ;  /* 0x0000000504007c0c */ /* 0x000fe2000c781270 */
[C---:B------:R-:W-:Y:S01]  /*1320*/  IMAD R0, R28.reuse, 0xc00, R7 ;  /* 0x00000c001c007824 */ /* 0x040fe200078e0207 */
[C---:B------:R-:W-:Y:S01]  /*1330*/  LOP3.LUT R4, R28.reuse, 0x40, RZ, 0xfc, !PT ;  /* 0x000000401c047812 */ /* 0x040fe200078efcff */
[----:B------:R-:W-:Y:S01]  /*1340*/  ULDC UR4, c[0x0][0x228] ;  /* 0x00008a0000047ab9 */ /* 0x000fe20000000800 */
[----:B------:R-:W-:Y:S01]  /*1350*/  LOP3.LUT R5, R28, 0x50, RZ, 0xfc, !PT ;  /* 0x000000501c057812 */ /* 0x000fe200078efcff */
[----:B------:R-:W-:Y:S01]  /*1360*/  LDS.128 R40, [R88+0x8810] ;  /* 0x0088100058287984 */ /* 0x000fe20000000c00 */
[----:B0-----:R-:W-:Y:S02]  /*1370*/  F2FP.BF16.F32.PACK_AB R26, R13, R12 ;  /* 0x0000000c0d1a723e */ /* 0x001fe400000010ff */
[----:B------:R-:W-:Y:S01]  /*1380*/  F2FP.BF16.F32.PACK_AB R27, R15, R14 ;  /* 0x0000000e0f1b723e */ /* 0x000fe200000010ff */
[----:B------:R-:W-:Y:S01]  /*1390*/  ULDC UR5, c[0x0][0x228] ;  /* 0x00008a0000057ab9 */ /* 0x000fe20000000800 */
[----:B------:R-:W0:Y:S01]  /*13a0*/  LDS.128 R12, [R88+0x8800] ;  /* 0x00880000580c7984 */ /* 0x000e220000000c00 */
[----:B------:R-:W-:Y:S01]  /*13b0*/  ISETP.LT.AND P3, PT, R4, UR4, !P0 ;  /* 0x0000000404007c0c */ /* 0x000fe2000c761270 */
[----:B-1----:R-:W-:Y:S01]  /*13c0*/  IMAD.WIDE R2, R0, 0x2, R2 ;  /* 0x0000000200027825 */ /* 0x002fe200078e0202 */
[----:B------:R-:W-:Y:S01]  /*13d0*/  F2FP.BF16.F32.PACK_AB R24, R9, R8 ;  /* 0x000000080918723e */ /* 0x000fe200000010ff */
[----:B------:R-:W-:Y:S01]  /*13e0*/  ULDC UR4, c[0x0][0x228] ;  /* 0x00008a0000047ab9 */ /* 0x000fe20000000800 */
[----:B------:R-:W-:-:S02]  /*13f0*/  F2FP.BF16.F32.PACK_AB R25, R11, R10 ;  /* 0x0000000a0b19723e */ /* 0x000fc400000010ff */
[----:B------:R-:W-:Y:S01]  /*1400*/  ISETP.LT.AND P2, PT, R5, UR4, !P0 ;  /* 0x0000000405007c0c */ /* 0x000fe2000c741270 */
[----:B------:R-:W-:Y:S01]  /*1410*/  LDS.128 R8, [R88+0xaa00] ;  /* 0x00aa000058087984 */ /* 0x000fe20000000c00 */
[----:B--2---:R-:W-:-:S03]  /*1420*/  F2FP.BF16.F32.PACK_AB R64, R17, R16 ;  /* 0x000000101140723e */ /* 0x004fc600000010ff */
[----:B------:R-:W1:Y:S01]  /*1430*/  LDS.128 R4, [R88+0xaa10] ;  /* 0x00aa100058047984 */ /* 0x000e620000000c00 */
[----:B------:R-:W-:-:S03]  /*1440*/  F2FP.BF16.F32.PACK_AB R66, R21, R20 ;  /* 0x000000141542723e */ /* 0x000fc600000010ff */
[----:B------:R2:W-:Y:S01]  /*1450*/  @P1 STG.E.128 desc[UR16][R2.64], R24 ;  /* 0x0000001802001986 */ /* 0x0005e2000c101d10 */
[----:B------:R-:W-:Y:S01]  /*1460*/  F2FP.BF16.F32.PACK_AB R67, R23, R22 ;  /* 0x000000161743723e */ /* 0x000fe200000010ff */
[----:B------:R-:W-:Y:S01]  /*1470*/  VIADD R17, R0, 0xc000 ;  /* 0x0000c00000117836 */ /* 0x000fe20000000000 */
[----:B------:R-:W-:Y:S01]  /*1480*/  ULDC UR4, c[0x0][0x228] ;  /* 0x00008a0000047ab9 */ /* 0x000fe20000000800 */
[----:B------:R-:W1:Y:S04]  /*1490*/  LDS.128 R24, [R88+0xcc00] ;  /* 0x00cc000058187984 */ /* 0x000e680000000c00 */
[----:B------:R-:W4:Y:S01]  /*14a0*/  LDS.128 R20, [R88+0xcc10] ;  /* 0x00cc100058147984 */ /* 0x000f220000000c00 */
[----:B------:R-:W-:Y:S01]  /*14b0*/  F2FP.BF16.F32.PACK_AB R65, R19, R18 ;  /* 0x000000121341723e */ /* 0x000fe200000010ff */
[----:B------:R-:W-:-:S02]  /*14c0*/  IMAD.WIDE R52, R17, 0x2, R52 ;  /* 0x0000000211347825 */ /* 0x000fc400078e0234 */
[----:B------:R-:W4:Y:S01]  /*14d0*/  LDS.128 R16, [R88+0xee00] ;  /* 0x00ee000058107984 */ /* 0x000f220000000c00 */
[C---:B--2---:R-:W-:Y:S02]  /*14e0*/  LOP3.LUT R2, R28.reuse, 0x60, RZ, 0xfc, !PT ;  /* 0x000000601c027812 */ /* 0x044fe400078efcff */
[----:B------:R-:W-:Y:S02]  /*14f0*/  LOP3.LUT R28, R28, 0x70, RZ, 0xfc, !PT ;  /* 0x000000701c1c7812 */ /* 0x000fe400078efcff */
[----:B------:R-:W-:Y:S02]  /*1500*/  ISETP.LT.AND P1, PT, R2, UR4, !P0 ;  /* 0x0000000402007c0c */ /* 0x000fe4000c721270 */
[----:B------:R-:W-:Y:S02]  /*1510*/  ISETP.LT.AND P0, PT, R28, UR5, !P0 ;  /* 0x000000051c007c0c */ /* 0x000fe4000c701270 */
[----:B------:R-:W2:Y:S01]  /*1520*/  LDS.128 R28, [R88+0xee10] ;  /* 0x00ee1000581c7984 */ /* 0x000ea20000000c00 */
[----:B---3--:R-:W-:-:S02]  /*1530*/  F2FP.BF16.F32.PACK_AB R44, R45, R44 ;  /* 0x0000002c2d2c723e */ /* 0x008fc400000010ff */
[----:B------:R-:W-:Y:S02]  /*1540*/  F2FP.BF16.F32.PACK_AB R45, R47, R46 ;  /* 0x0000002e2f2d723e */ /* 0x000fe400000010ff */
[----:B------:R-:W-:Y:S01]  /*1550*/  F2FP.BF16.F32.PACK_AB R46, R49, R48 ;  /* 0x00000030312e723e */ /* 0x000fe200000010ff */
[----:B------:R-:W-:Y:S01]  /*1560*/  VIADD R3, R0, 0x18000 ;  /* 0x0001800000037836 */ /* 0x000fe20000000000 */
[----:B------:R-:W3:Y:S03]  /*1570*/  LDC.64 R48, c[0x0][0x220] ;  /* 0x00008800ff307b82 */ /* 0x000ee60000000a00 */
[----:B------:R-:W-:Y:S01]  /*1580*/  IMAD.WIDE R2, R3, 0x2, R54 ;  /* 0x0000000203027825 */ /* 0x000fe200078e0236 */
[----:B------:R-:W-:Y:S02]  /*1590*/  F2FP.BF16.F32.PACK_AB R54, R37, R36 ;  /* 0x000000242536723e */ /* 0x000fe400000010ff */
[----:B0-----:R-:W-:-:S02]  /*15a0*/  F2FP.BF16.F32.PACK_AB R37, R15, R14 ;  /* 0x0000000e0f25723e */ /* 0x001fc400000010ff */
[----:B------:R-:W0:Y:S01]  /*15b0*/  LDC.64 R14, c[0x0][0x220] ;  /* 0x00008800ff0e7b82 */ /* 0x000e220000000a00 */
[----:B------:R-:W-:Y:S01]  /*15c0*/  F2FP.BF16.F32.PACK_AB R47, R51, R50 ;  /* 0x00000032332f723e */ /* 0x000fe200000010ff */
[----:B------:R5:W-:Y:S01]  /*15d0*/  @P6 STG.E.128 desc[UR16][R52.64], R64 ;  /* 0x0000004034006986 */ /* 0x000be2000c101d10 */
[C---:B------:R-:W-:Y:S01]  /*15e0*/  VIADD R51, R0.reuse, 0x24000 ;  /* 0x0002400000337836 */ /* 0x040fe20000000000 */
[----:B------:R-:W-:Y:S02]  /*15f0*/  F2FP.BF16.F32.PACK_AB R55, R39, R38 ;  /* 0x000000262737723e */ /* 0x000fe400000010ff */
[----:B------:R-:W-:Y:S01]  /*1600*/  F2FP.BF16.F32.PACK_AB R36, R13, R12 ;  /* 0x0000000c0d24723e */ /* 0x000fe200000010ff */
[C---:B------:R-:W-:Y:S01]  /*1610*/  VIADD R13, R0.reuse, 0x30000 ;  /* 0x00030000000d7836 */ /* 0x040fe20000000000 */
[----:B------:R-:W-:Y:S02]  /*1620*/  F2FP.BF16.F32.PACK_AB R39, R43, R42 ;  /* 0x0000002a2b27723e */ /* 0x000fe400000010ff */
[----:B-1----:R-:W-:Y:S01]  /*1630*/  F2FP.BF16.F32.PACK_AB R43, R7, R6 ;  /* 0x00000006072b723e */ /* 0x002fe200000010ff */
[----:B------:R-:W-:Y:S01]  /*1640*/  VIADD R7, R0, 0x48000 ;  /* 0x0004800000077836 */ /* 0x000fe20000000000 */
[----:B------:R-:W-:Y:S01]  /*1650*/  F2FP.BF16.F32.PACK_AB R38, R41, R40 ;  /* 0x000000282926723e */ /* 0x000fe200000010ff */
[----:B----4-:R-:W-:Y:S01]  /*1660*/  IMAD.WIDE R12, R13, 0x2, R58 ;  /* 0x000000020d0c7825 */ /* 0x010fe200078e023a */
[----:B------:R-:W-:-:S02]  /*1670*/  F2FP.BF16.F32.PACK_AB R42, R5, R4 ;  /* 0x00000004052a723e */ /* 0x000fc400000010ff */
[----:B------:R-:W-:Y:S02]  /*1680*/  F2FP.BF16.F32.PACK_AB R24, R25, R24 ;  /* 0x000000181918723e */ /* 0x000fe400000010ff */
[----:B-----5:R-:W-:Y:S01]  /*1690*/  F2FP.BF16.F32.PACK_AB R53, R35, R34 ;  /* 0x000000222335723e */ /* 0x020fe200000010ff */
[C---:B------:R-:W-:Y:S01]  /*16a0*/  VIADD R35, R0.reuse, 0x3c000 ;  /* 0x0003c00000237836 */ /* 0x040fe20000000000 */
[----:B------:R-:W-:Y:S01]  /*16b0*/  F2FP.BF16.F32.PACK_AB R52, R33, R32 ;  /* 0x000000202134723e */ /* 0x000fe200000010ff */
[----:B------:R-:W-:Y:S01]  /*16c0*/  IMAD.WIDE R32, R51, 0x2, R56 ;  /* 0x0000000233207825 */ /* 0x000fe200078e0238 */
[----:B------:R-:W-:Y:S02]  /*16d0*/  F2FP.BF16.F32.PACK_AB R40, R9, R8 ;  /* 0x000000080928723e */ /* 0x000fe400000010ff */
[----:B------:R-:W-:Y:S01]  /*16e0*/  F2FP.BF16.F32.PACK_AB R41, R11, R10 ;  /* 0x0000000a0b29723e */ /* 0x000fe200000010ff */
[----:B------:R-:W-:Y:S01]  /*16f0*/  IMAD.WIDE R4, R35, 0x2, R60 ;  /* 0x0000000223047825 */ /* 0x000fe200078e023c */
[----:B------:R-:W-:Y:S01]  /*1700*/  F2FP.BF16.F32.PACK_AB R25, R27, R26 ;  /* 0x0000001a1b19723e */ /* 0x000fe200000010ff */
[----:B------:R1:W-:Y:S01]  /*1710*/  @P5 STG.E.128 desc[UR16][R2.64], R44 ;  /* 0x0000002c02005986 */ /* 0x0003e2000c101d10 */
[----:B------:R-:W-:Y:S01]  /*1720*/  F2FP.BF16.F32.PACK_AB R26, R21, R20 ;  /* 0x00000014151a723e */ /* 0x000fe200000010ff */
[----:B---3--:R-:W-:Y:S01]  /*1730*/  IMAD.WIDE R6, R7, 0x2, R48 ;  /* 0x0000000207067825 */ /* 0x008fe200078e0230 */
[----:B------:R-:W-:Y:S01]  /*1740*/  F2FP.BF16.F32.PACK_AB R27, R23, R22 ;  /* 0x00000016171b723e */ /* 0x000fe200000010ff */
[----:B------:R1:W-:Y:S02]  /*1750*/  @P4 STG.E.128 desc[UR16][R32.64], R52 ;  /* 0x0000003420004986 */ /* 0x0003e4000c101d10 */
[----:B------:R-:W-:-:S02]  /*1760*/  VIADD R9, R0, 0x54000 ;  /* 0x0005400000097836 */ /* 0x000fc40000000000 */
[----:B------:R1:W-:Y:S01]  /*1770*/  @P3 STG.E.128 desc[UR16][R12.64], R36 ;  /* 0x000000240c003986 */ /* 0x0003e2000c101d10 */
[----:B------:R-:W-:-:S03]  /*1780*/  F2FP.BF16.F32.PACK_AB R16, R17, R16 ;  /* 0x000000101110723e */ /* 0x000fc600000010ff */
[----:B------:R1:W-:Y:S01]  /*1790*/  @P2 STG.E.128 desc[UR16][R4.64], R40 ;  /* 0x0000002804002986 */ /* 0x0003e2000c101d10 */
[----:B------:R-:W-:-:S03]  /*17a0*/  F2FP.BF16.F32.PACK_AB R17, R19, R18 ;  /* 0x000000121311723e */ /* 0x000fc600000010ff */
[----:B------:R1:W-:Y:S01]  /*17b0*/  @P1 STG.E.128 desc[UR16][R6.64], R24 ;  /* 0x0000001806001986 */ /* 0x0003e2000c101d10 */
[----:B--2---:R-:W-:Y:S01]  /*17c0*/  F2FP.BF16.F32.PACK_AB R18, R29, R28 ;  /* 0x0000001c1d12723e */ /* 0x004fe200000010ff */
[----:B0-----:R-:W-:Y:S01]  /*17d0*/  IMAD.WIDE R8, R9, 0x2, R14 ;  /* 0x0000000209087825 */ /* 0x001fe200078e020e */
[----:B------:R-:W-:Y:S01]  /*17e0*/  F2FP.BF16.F32.PACK_AB R19, R31, R30 ;  /* 0x0000001e1f13723e */ /* 0x000fe200000010ff */
[----:B------:R-:W-:Y:S06]  /*17f0*/  @!P0 EXIT ;  /* 0x000000000000894d */ /* 0x000fec0003800000 */
[----:B------:R-:W-:Y:S01]  /*1800*/  STG.E.128 desc[UR16][R8.64], R16 ;  /* 0x0000001008007986 */ /* 0x000fe2000c101d10 */
[----:B------:R-:W-:Y:S05]  /*1810*/  EXIT ;  /* 0x000000000000794d */ /* 0x000fea0003800000 */
.L_x_0:
[----:B------:R-:W-:-:S00]  /*1820*/  BRA `(.L_x_0) ;  /* 0xfffffffc00fc7947 */ /* 0x000fc0000383ffff */
[----:B------:R-:W-:-:S00]  /*1830*/  NOP ;  /* 0x0000000000007918 */ /* 0x000fc00000000000 */
        /* <DEDUP_REMOVED lines=12> */
.L_x_1:


//--------------------- .nv.shared.triton_mm      --------------------------
	.section	.nv.shared.triton_mm,"aw",@nobits
	.sectionflags	@""
	.align	16
	.zero		1024


//--------------------- .nv.constant0.triton_mm   --------------------------
	.section	.nv.constant0.triton_mm,"a",@progbits
	.sectionflags	@""
	.align	4
.nv.constant0.triton_mm:
	.zero		556
